//
// Generated by NVIDIA NVVM Compiler
//
// Compiler Build ID: CL-36424714
// Cuda compilation tools, release 13.0, V13.0.88
// Based on NVVM 20.0.0
//

.version 9.0
.target sm_100
.address_size 64

	// .globl	_Z3addPdS_S_

.visible .entry _Z3addPdS_S_(
	.param .u64 .ptr .align 1 _Z3addPdS_S__param_0,
	.param .u64 .ptr .align 1 _Z3addPdS_S__param_1,
	.param .u64 .ptr .align 1 _Z3addPdS_S__param_2
)
{
	.reg .b32 	%r<5>;
	.reg .b64 	%rd<11>;
	.reg .b64 	%fd<4>;

	ld.param.u64 	%rd1, [_Z3addPdS_S__param_0];
	ld.param.u64 	%rd2, [_Z3addPdS_S__param_1];
	ld.param.u64 	%rd3, [_Z3addPdS_S__param_2];
	cvta.to.global.u64 	%rd4, %rd3;
	cvta.to.global.u64 	%rd5, %rd2;
	cvta.to.global.u64 	%rd6, %rd1;
	mov.u32 	%r1, %ctaid.x;
	mov.u32 	%r2, %ntid.x;
	mov.u32 	%r3, %tid.x;
	mad.lo.s32 	%r4, %r1, %r2, %r3;
	mul.wide.s32 	%rd7, %r4, 8;
	add.s64 	%rd8, %rd6, %rd7;
	ld.global.f64 	%fd1, [%rd8];
	add.s64 	%rd9, %rd5, %rd7;
	ld.global.f64 	%fd2, [%rd9];
	add.f64 	%fd3, %fd1, %fd2;
	add.s64 	%rd10, %rd4, %rd7;
	st.global.f64 	[%rd10], %fd3;
	ret;

}


// ===== COMPILED SASS (sm_100) =====

	.target	sm_100

	.elftype	@"ET_EXEC"


//--------------------- .note.nv.tkinfo           --------------------------
	.section	.note.nv.tkinfo,"",@"SHT_NOTE"
	.sectionflags	@"SHF_NOTE_NV_TKINFO"
	.tkinfo
        /*0018*/ 	.word	0x00000002
        /*0030*/ 	.string	""
        /*0030*/ 	.string	"ptxas"
        /*0030*/ 	.string	"Cuda compilation tools, release 13.0, V13.0.88"
        /*0030*/ 	.string	"Build cuda_13.0.r13.0/compiler.36424714_0"
        /*0030*/ 	.string	"-arch sm_100 -m 64 "



//--------------------- .note.nv.cuinfo           --------------------------
	.section	.note.nv.cuinfo,"",@"SHT_NOTE"
	.sectionflags	@"SHF_NOTE_NV_CUINFO"
        /*0018*/ 	.short	0x0002
        /*001a*/ 	.short	0x0064
        /*001c*/ 	.short	0x0082
	.zero		2


//--------------------- .nv.info                  --------------------------
	.section	.nv.info,"",@"SHT_CUDA_INFO"
	.align	4


	//----- nvinfo : EIATTR_REGCOUNT
	.align		4
        /*0000*/ 	.byte	0x04, 0x2f
        /*0002*/ 	.short	(.L_1 - .L_0)
	.align		4
.L_0:
        /*0004*/ 	.word	index@(_Z3addPdS_S_)
        /*0008*/ 	.word	0x0000000e


	//----- nvinfo : EIATTR_FRAME_SIZE
	.align		4
.L_1:
        /*000c*/ 	.byte	0x04, 0x11
        /*000e*/ 	.short	(.L_3 - .L_2)
	.align		4
.L_2:
        /*0010*/ 	.word	index@(_Z3addPdS_S_)
        /*0014*/ 	.word	0x00000000


	//----- nvinfo : EIATTR_MIN_STACK_SIZE
	.align		4
.L_3:
        /*0018*/ 	.byte	0x04, 0x12
        /*001a*/ 	.short	(.L_5 - .L_4)
	.align		4
.L_4:
        /*001c*/ 	.word	index@(_Z3addPdS_S_)
        /*0020*/ 	.word	0x00000000
.L_5:


//--------------------- .nv.compat                --------------------------
	.section	.nv.compat,"",@"SHT_CUDA_COMPAT_INFO"
	.align	4
        /*0000*/ 	.byte	0x02, 0x09, 0x00, 0x00, 0x02, 0x02, 0x01, 0x00, 0x02, 0x05, 0x05, 0x00, 0x03, 0x07, 0x01, 0x01
        /*0010*/ 	.byte	0x02, 0x03, 0x00, 0x00, 0x02, 0x06, 0x01, 0x00, 0x04, 0x0b, 0x08, 0x00, 0x01, 0x00, 0x00, 0x00
        /*0020*/ 	.byte	0x00, 0x00, 0x00, 0x00


//--------------------- .nv.info._Z3addPdS_S_     --------------------------
	.section	.nv.info._Z3addPdS_S_,"",@"SHT_CUDA_INFO"
	.sectionflags	@""
	.align	4


	//----- nvinfo : EIATTR_CUDA_API_VERSION
	.align		4
        /*0000*/ 	.byte	0x04, 0x37
        /*0002*/ 	.short	(.L_7 - .L_6)
.L_6:
        /*0004*/ 	.word	0x00000082


	//----- nvinfo : EIATTR_KPARAM_INFO
	.align		4
.L_7:
        /*0008*/ 	.byte	0x04, 0x17
        /*000a*/ 	.short	(.L_9 - .L_8)
.L_8:
        /*000c*/ 	.word	0x00000000
        /*0010*/ 	.short	0x0002
        /*0012*/ 	.short	0x0010
        /*0014*/ 	.byte	0x00, 0xf5, 0x21, 0x00


	//----- nvinfo : EIATTR_KPARAM_INFO
	.align		4
.L_9:
        /*0018*/ 	.byte	0x04, 0x17
        /*001a*/ 	.short	(.L_11 - .L_10)
.L_10:
        /*001c*/ 	.word	0x00000000
        /*0020*/ 	.short	0x0001
        /*0022*/ 	.short	0x0008
        /*0024*/ 	.byte	0x00, 0xf5, 0x21, 0x00


	//----- nvinfo : EIATTR_KPARAM_INFO
	.align		4
.L_11:
        /*0028*/ 	.byte	0x04, 0x17
        /*002a*/ 	.short	(.L_13 - .L_12)
.L_12:
        /*002c*/ 	.word	0x00000000
        /*0030*/ 	.short	0x0000
        /*0032*/ 	.short	0x0000
        /*0034*/ 	.byte	0x00, 0xf5, 0x21, 0x00


	//----- nvinfo : EIATTR_SPARSE_MMA_MASK
	.align		4
.L_13:
        /*0038*/ 	.byte	0x03, 0x50
        /*003a*/ 	.short	0x0000


	//----- nvinfo : EIATTR_MAXREG_COUNT
	.align		4
        /*003c*/ 	.byte	0x03, 0x1b
        /*003e*/ 	.short	0x00ff


	//----- nvinfo : EIATTR_MERCURY_ISA_VERSION
	.align		4
        /*0040*/ 	.byte	0x03, 0x5f
        /*0042*/ 	.short	0x0101


	//----- nvinfo : EIATTR_VRC_CTA_INIT_COUNT
	.align		4
        /*0044*/ 	.byte	0x02, 0x4a
	.zero		1
	.zero		1


	//----- nvinfo : EIATTR_EXIT_INSTR_OFFSETS
	.align		4
        /*0048*/ 	.byte	0x04, 0x1c
        /*004a*/ 	.short	(.L_15 - .L_14)


	//   ....[0]....
.L_14:
        /*004c*/ 	.word	0x00000100


	//----- nvinfo : EIATTR_CBANK_PARAM_SIZE
	.align		4
.L_15:
        /*0050*/ 	.byte	0x03, 0x19
        /*0052*/ 	.short	0x0018


	//----- nvinfo : EIATTR_PARAM_CBANK
	.align		4
        /*0054*/ 	.byte	0x04, 0x0a
        /*0056*/ 	.short	(.L_17 - .L_16)
	.align		4
.L_16:
        /*0058*/ 	.word	index@(.nv.constant0._Z3addPdS_S_)
        /*005c*/ 	.short	0x0380
        /*005e*/ 	.short	0x0018


	//----- nvinfo : EIATTR_SW_WAR
	.align		4
.L_17:
        /*0060*/ 	.byte	0x04, 0x36
        /*0062*/ 	.short	(.L_19 - .L_18)
.L_18:
        /*0064*/ 	.word	0x00000008
.L_19:


//--------------------- .nv.callgraph             --------------------------
	.section	.nv.callgraph,"",@"SHT_CUDA_CALLGRAPH"
	.align	4
	.sectionentsize	8
	.align		4
        /*0000*/ 	.word	0x00000000
	.align		4
        /*0004*/ 	.word	0xffffffff
	.align		4
        /*0008*/ 	.word	0x00000000
	.align		4
        /*000c*/ 	.word	0xfffffffe
	.align		4
        /*0010*/ 	.word	0x00000000
	.align		4
        /*0014*/ 	.word	0xfffffffd
	.align		4
        /*0018*/ 	.word	0x00000000
	.align		4
        /*001c*/ 	.word	0xfffffffc


//--------------------- .text._Z3addPdS_S_        --------------------------
	.section	.text._Z3addPdS_S_,"ax",@progbits
	.align	128
        .global         _Z3addPdS_S_
        .type           _Z3addPdS_S_,@function
        .size           _Z3addPdS_S_,(.L_x_1 - _Z3addPdS_S_)
        .other          _Z3addPdS_S_,@"STO_CUDA_ENTRY STV_DEFAULT"
_Z3addPdS_S_:
.text._Z3addPdS_S_:
[----:B------:R-:W-:Y:S01]  /*0000*/  LDC R1, c[0x0][0x37c] ;  /* 0x0000df00ff017b82 */ /* 0x000fe20000000800 */
[----:B------:R-:W0:Y:S07]  /*0010*/  S2R R0, SR_TID.X ;  /* 0x0000000000007919 */ /* 0x000e2e0000002100 */
[----:B------:R-:W0:Y:S01]  /*0020*/  S2UR UR6, SR_CTAID.X ;  /* 0x00000000000679c3 */ /* 0x000e220000002500 */
[----:B------:R-:W1:Y:S07]  /*0030*/  LDCU.64 UR4, c[0x0][0x358] ;  /* 0x00006b00ff0477ac */ /* 0x000e6e0008000a00 */
[----:B------:R-:W0:Y:S08]  /*0040*/  LDC R11, c[0x0][0x360] ;  /* 0x0000d800ff0b7b82 */ /* 0x000e300000000800 */
[----:B------:R-:W2:Y:S08]  /*0050*/  LDC.64 R2, c[0x0][0x380] ;  /* 0x0000e000ff027b82 */ /* 0x000eb00000000a00 */
[----:B------:R-:W3:Y:S01]  /*0060*/  LDC.64 R4, c[0x0][0x388] ;  /* 0x0000e200ff047b82 */ /* 0x000ee20000000a00 */
[----:B0-----:R-:W-:-:S07]  /*0070*/  IMAD R11, R11, UR6, R0 ;  /* 0x000000060b0b7c24 */ /* 0x001fce000f8e0200 */
[----:B------:R-:W0:Y:S01]  /*0080*/  LDC.64 R8, c[0x0][0x390] ;  /* 0x0000e400ff087b82 */ /* 0x000e220000000a00 */
[----:B--2---:R-:W-:-:S06]  /*0090*/  IMAD.WIDE R2, R11, 0x8, R2 ;  /* 0x000000080b027825 */ /* 0x004fcc00078e0202 */
[----:B-1----:R-:W2:Y:S01]  /*00a0*/  LDG.E.64 R2, desc[UR4][R2.64] ;  /* 0x0000000402027981 */ /* 0x002ea2000c1e1b00 */
[----:B---3--:R-:W-:-:S06]  /*00b0*/  IMAD.WIDE R4, R11, 0x8, R4 ;  /* 0x000000080b047825 */ /* 0x008fcc00078e0204 */
[----:B------:R-:W2:Y:S01]  /*00c0*/  LDG.E.64 R4, desc[UR4][R4.64] ;  /* 0x0000000404047981 */ /* 0x000ea2000c1e1b00 */
[----:B0-----:R-:W-:Y:S01]  /*00d0*/  IMAD.WIDE R8, R11, 0x8, R8 ;  /* 0x000000080b087825 */ /* 0x001fe200078e0208 */
[----:B--2---:R-:W-:-:S07]  /*00e0*/  DADD R6, R2, R4 ;  /* 0x0000000002067229 */ /* 0x004fce0000000004 */
[----:B------:R-:W-:Y:S01]  /*00f0*/  STG.E.64 desc[UR4][R8.64], R6 ;  /* 0x0000000608007986 */ /* 0x000fe2000c101b04 */
[----:B------:R-:W-:Y:S05]  /*0100*/  EXIT ;  /* 0x000000000000794d */ /* 0x000fea0003800000 */
.L_x_0:
[----:B------:R-:W-:-:S00]  /*0110*/  BRA `(.L_x_0) ;  /* 0xfffffffc00fc7947 */ /* 0x000fc0000383ffff */
[----:B------:R-:W-:-:S00]  /*0120*/  NOP ;  /* 0x0000000000007918 */ /* 0x000fc00000000000 */
        /* <DEDUP_REMOVED lines=13> */
.L_x_1:


//--------------------- .nv.shared.reserved.0     --------------------------
	.section	.nv.shared.reserved.0,"aw",@nobits
	.weak		__nv_reservedSMEM_offset_0_alias
	.size		__nv_reservedSMEM_offset_0_alias, 0, 64
	.other		__nv_reservedSMEM_offset_0_alias,@"STO_CUDA_RESERVED_SHARED STV_DEFAULT"
__nv_reservedSMEM_offset_0_alias:
	.zero		0
	.zero		64


//--------------------- .nv.constant0._Z3addPdS_S_ --------------------------
	.section	.nv.constant0._Z3addPdS_S_,"a",@progbits
	.sectionflags	@""
	.align	4
.nv.constant0._Z3addPdS_S_:
	.zero		920


//--------------------- SYMBOLS --------------------------

	.type		.nv.reservedSmem.offset0,@object
	.size		.nv.reservedSmem.offset0,0x4
